	.headerflags	@"EF_CUDA_TEXMODE_UNIFIED EF_CUDA_64BIT_ADDRESS EF_CUDA_ACCELERATORS EF_CUDA_SM90 EF_CUDA_VIRTUAL_SM(EF_CUDA_SM90)"
	.elftype	@"ET_EXEC"


//--------------------- .nv.info                  --------------------------
	.section	.nv.info,"",@"SHT_CUDA_INFO"
	.align	4


	//----- nvinfo : EIATTR_REGCOUNT
	.align		4
        /*0000*/ 	.byte	0x04, 0x2f
        /*0002*/ 	.short	(.L_3 - .L_2)
	.align		4
.L_2:
        /*0004*/ 	.word	index@(triton_poi_fused_add_div_sqrt_14)
        /*0008*/ 	.word	0x0000001e


	//----- nvinfo : EIATTR_MIN_STACK_SIZE
	.align		4
.L_3:
        /*000c*/ 	.byte	0x04, 0x12
        /*000e*/ 	.short	(.L_5 - .L_4)
	.align		4
.L_4:
        /*0010*/ 	.word	index@(triton_poi_fused_add_div_sqrt_14)
        /*0014*/ 	.word	0x00000000


	//----- nvinfo : EIATTR_FRAME_SIZE
	.align		4
.L_5:
        /*0018*/ 	.byte	0x04, 0x11
        /*001a*/ 	.short	(.L_7 - .L_6)
	.align		4
.L_6:
        /*001c*/ 	.word	index@(triton_poi_fused_add_div_sqrt_14)
        /*0020*/ 	.word	0x00000000


	//----- nvinfo : EIATTR_MIN_STACK_SIZE
	.align		4
.L_7:
        /*0024*/ 	.byte	0x04, 0x12
        /*0026*/ 	.short	(.L_9 - .L_8)
	.align		4
.L_8:
        /*0028*/ 	.word	index@(triton_poi_fused_add_div_sqrt_14)
        /*002c*/ 	.word	0x00000000
.L_9:


//--------------------- .nv.info.triton_poi_fused_add_div_sqrt_14 --------------------------
	.section	.nv.info.triton_poi_fused_add_div_sqrt_14,"",@"SHT_CUDA_INFO"
	.sectionflags	@""
	.align	4


	//----- nvinfo : EIATTR_CUDA_API_VERSION
	.align		4
        /*0000*/ 	.byte	0x04, 0x37
        /*0002*/ 	.short	(.L_11 - .L_10)
.L_10:
        /*0004*/ 	.word	0x0000007c


	//----- nvinfo : EIATTR_KPARAM_INFO
	.align		4
.L_11:
        /*0008*/ 	.byte	0x04, 0x17
        /*000a*/ 	.short	(.L_13 - .L_12)
.L_12:
        /*000c*/ 	.word	0x00000000
        /*0010*/ 	.short	0x0004
        /*0012*/ 	.short	0x001c
        /*0014*/ 	.byte	0x00, 0xf0, 0x11, 0x00


	//----- nvinfo : EIATTR_KPARAM_INFO
	.align		4
.L_13:
        /*0018*/ 	.byte	0x04, 0x17
        /*001a*/ 	.short	(.L_15 - .L_14)
.L_14:
        /*001c*/ 	.word	0x00000000
        /*0020*/ 	.short	0x0003
        /*0022*/ 	.short	0x0018
        /*0024*/ 	.byte	0x00, 0xf0, 0x11, 0x00


	//----- nvinfo : EIATTR_KPARAM_INFO
	.align		4
.L_15:
        /*0028*/ 	.byte	0x04, 0x17
        /*002a*/ 	.short	(.L_17 - .L_16)
.L_16:
        /*002c*/ 	.word	0x00000000
        /*0030*/ 	.short	0x0002
        /*0032*/ 	.short	0x0010
        /*0034*/ 	.byte	0x00, 0xf4, 0x21, 0x00


	//----- nvinfo : EIATTR_KPARAM_INFO
	.align		4
.L_17:
        /*0038*/ 	.byte	0x04, 0x17
        /*003a*/ 	.short	(.L_19 - .L_18)
.L_18:
        /*003c*/ 	.word	0x00000000
        /*0040*/ 	.short	0x0001
        /*0042*/ 	.short	0x0008
        /*0044*/ 	.byte	0x00, 0xf4, 0x21, 0x00


	//----- nvinfo : EIATTR_KPARAM_INFO
	.align		4
.L_19:
        /*0048*/ 	.byte	0x04, 0x17
        /*004a*/ 	.short	(.L_21 - .L_20)
.L_20:
        /*004c*/ 	.word	0x00000000
        /*0050*/ 	.short	0x0000
        /*0052*/ 	.short	0x0000
        /*0054*/ 	.byte	0x00, 0xf4, 0x21, 0x00


	//----- nvinfo : EIATTR_SPARSE_MMA_MASK
	.align		4
.L_21:
        /*0058*/ 	.byte	0x03, 0x50
        /*005a*/ 	.short	0x0000


	//----- nvinfo : EIATTR_MAXREG_COUNT
	.align		4
        /*005c*/ 	.byte	0x03, 0x1b
        /*005e*/ 	.short	0x00ff


	//----- nvinfo : EIATTR_EXIT_INSTR_OFFSETS
	.align		4
        /*0060*/ 	.byte	0x04, 0x1c
        /*0062*/ 	.short	(.L_23 - .L_22)


	//   ....[0]....
.L_22:
        /*0064*/ 	.word	0x00000f20


	//   ....[1]....
        /*0068*/ 	.word	0x00000f40


	//----- nvinfo : EIATTR_REQNTID
	.align		4
.L_23:
        /*006c*/ 	.byte	0x04, 0x10
        /*006e*/ 	.short	(.L_25 - .L_24)
.L_24:
        /*0070*/ 	.word	0x00000080
        /*0074*/ 	.word	0x00000001
        /*0078*/ 	.word	0x00000001


	//----- nvinfo : EIATTR_CBANK_PARAM_SIZE
	.align		4
.L_25:
        /*007c*/ 	.byte	0x03, 0x19
        /*007e*/ 	.short	0x0020


	//----- nvinfo : EIATTR_PARAM_CBANK
	.align		4
        /*0080*/ 	.byte	0x04, 0x0a
        /*0082*/ 	.short	(.L_27 - .L_26)
	.align		4
.L_26:
        /*0084*/ 	.word	index@(.nv.constant0.triton_poi_fused_add_div_sqrt_14)
        /*0088*/ 	.short	0x0210
        /*008a*/ 	.short	0x0020


	//----- nvinfo : EIATTR_SW_WAR
	.align		4
.L_27:
        /*008c*/ 	.byte	0x04, 0x36
        /*008e*/ 	.short	(.L_29 - .L_28)
.L_28:
        /*0090*/ 	.word	0x00000008
.L_29:


//--------------------- .nv.callgraph             --------------------------
	.section	.nv.callgraph,"",@"SHT_CUDA_CALLGRAPH"
	.align	4
	.sectionentsize	8
	.align		4
        /*0000*/ 	.word	0x00000000
	.align		4
        /*0004*/ 	.word	0xffffffff
	.align		4
        /*0008*/ 	.word	0x00000000
	.align		4
        /*000c*/ 	.word	0xfffffffe
	.align		4
        /*0010*/ 	.word	0x00000000
	.align		4
        /*0014*/ 	.word	0xfffffffd
	.align		4
        /*0018*/ 	.word	0x00000000
	.align		4
        /*001c*/ 	.word	0xfffffffc


//--------------------- .nv.constant4             --------------------------
	.section	.nv.constant4,"a",@progbits
	.align	8
	.align		8
.nv.constant4:
        /*0000*/ 	.dword	_$_str
	.align		8
        /*0008*/ 	.dword	_$_str_$_2


//--------------------- .text.triton_poi_fused_add_div_sqrt_14 --------------------------
	.section	.text.triton_poi_fused_add_div_sqrt_14,"ax",@progbits
	.sectionflags	@"SHF_BARRIERS=1"
	.align	128
        .global         triton_poi_fused_add_div_sqrt_14
        .type           triton_poi_fused_add_div_sqrt_14,@function
        .size           triton_poi_fused_add_div_sqrt_14,(.L_x_1 - triton_poi_fused_add_div_sqrt_14)
        .other          triton_poi_fused_add_div_sqrt_14,@"STO_CUDA_ENTRY STV_DEFAULT"
triton_poi_fused_add_div_sqrt_14:
.text.triton_poi_fused_add_div_sqrt_14:
[----:B------:R-:W0:Y:S01]  /*0000*/  LDC R1, c[0x0][0x28] ;  /* 0x00000a00ff017b82 */ /* 0x000e220000000800 */
[----:B------:R-:W1:Y:S01]  /*0010*/  S2R R12, SR_TID.X ;  /* 0x00000000000c7919 */ /* 0x000e620000002100 */
[----:B------:R-:W-:Y:S01]  /*0020*/  ULDC.64 UR6, c[0x0][0x208] ;  /* 0x0000820000067ab9 */ /* 0x000fe20000000a00 */
[----:B------:R-:W2:Y:S01]  /*0030*/  S2R R0, SR_CTAID.Y ;  /* 0x0000000000007919 */ /* 0x000ea20000002600 */
[----:B------:R-:W3:Y:S01]  /*0040*/  S2R R13, SR_CTAID.X ;  /* 0x00000000000d7919 */ /* 0x000ee20000002500 */
[----:B-1----:R-:W-:Y:S01]  /*0050*/  IMAD.SHL.U32 R2, R12, 0x4, RZ ;  /* 0x000000040c027824 */ /* 0x002fe200078e00ff */
[----:B------:R-:W-:-:S04]  /*0060*/  SHF.R.U32.HI R14, RZ, 0x6, R12 ;  /* 0x00000006ff0e7819 */ /* 0x000fc8000001160c */
[----:B------:R-:W-:Y:S02]  /*0070*/  LOP3.LUT R3, R2, 0xfc, RZ, 0xc0, !PT ;  /* 0x000000fc02037812 */ /* 0x000fe400078ec0ff */
[----:B------:R-:W-:Y:S01]  /*0080*/  SGXT.U32 R14, R14, 0x1 ;  /* 0x000000010e0e781a */ /* 0x000fe20000000000 */
[----:B---3--:R-:W-:Y:S01]  /*0090*/  IMAD.SHL.U32 R13, R13, 0x4, RZ ;  /* 0x000000040d0d7824 */ /* 0x008fe200078e00ff */
[----:B--2---:R-:W-:Y:S02]  /*00a0*/  PRMT R4, R3, 0x6540, R0 ;  /* 0x0000654003047816 */ /* 0x004fe40000000000 */
[----:B------:R-:W1:Y:S02]  /*00b0*/  LDC.64 R2, c[0x0][0x210] ;  /* 0x00008400ff027b82 */ /* 0x000e640000000a00 */
[----:B------:R-:W-:Y:S02]  /*00c0*/  SHF.R.S32.HI R5, RZ, 0x1f, R4 ;  /* 0x0000001fff057819 */ /* 0x000fe40000011404 */
[----:B------:R-:W-:-:S02]  /*00d0*/  ISETP.GE.AND P0, PT, R4, 0x100, PT ;  /* 0x000001000400780c */ /* 0x000fc40003f06270 */
[----:B------:R-:W-:Y:S02]  /*00e0*/  LEA.HI R5, R5, R4, RZ, 0x6 ;  /* 0x0000000405057211 */ /* 0x000fe400078f30ff */
[----:B------:R-:W-:Y:S02]  /*00f0*/  LOP3.LUT R8, R13, 0x2, R14, 0xfe, !PT ;  /* 0x000000020d087812 */ /* 0x000fe400078efe0e */
[----:B------:R-:W-:Y:S02]  /*0100*/  LOP3.LUT R7, R5, 0xffffffc0, RZ, 0xc0, !PT ;  /* 0xffffffc005077812 */ /* 0x000fe400078ec0ff */
[----:B------:R-:W-:Y:S02]  /*0110*/  SHF.R.S32.HI R6, RZ, 0x6, R5 ;  /* 0x00000006ff067819 */ /* 0x000fe40000011405 */
[----:B------:R-:W-:Y:S01]  /*0120*/  LOP3.LUT R5, R13, R14, RZ, 0xfc, !PT ;  /* 0x0000000e0d057212 */ /* 0x000fe200078efcff */
[----:B------:R-:W-:-:S03]  /*0130*/  IMAD.IADD R7, R4, 0x1, -R7 ;  /* 0x0000000104077824 */ /* 0x000fc600078e0a07 */
[C---:B------:R-:W-:Y:S01]  /*0140*/  ISETP.LT.AND P1, PT, R5.reuse, 0x3c1, !P0 ;  /* 0x000003c10500780c */ /* 0x040fe20004721270 */
[----:B------:R-:W-:Y:S01]  /*0150*/  IMAD R9, R6, 0xf040, R7 ;  /* 0x0000f04006097824 */ /* 0x000fe200078e0207 */
[C---:B------:R-:W-:Y:S02]  /*0160*/  ISETP.LT.AND P0, PT, R8.reuse, 0x3c1, !P0 ;  /* 0x000003c10800780c */ /* 0x040fe40004701270 */
[----:B------:R-:W-:Y:S01]  /*0170*/  CS2R R6, SRZ ;  /* 0x0000000000067805 */ /* 0x000fe2000001ff00 */
[----:B------:R-:W-:Y:S01]  /*0180*/  IMAD R17, R5, 0x40, R9 ;  /* 0x0000004005117824 */ /* 0x000fe200078e0209 */
[----:B------:R-:W-:Y:S02]  /*0190*/  LEA R19, R8, R9, 0x6 ;  /* 0x0000000908137211 */ /* 0x000fe400078e30ff */
[----:B------:R-:W-:Y:S02]  /*01a0*/  CS2R R4, SRZ ;  /* 0x0000000000047805 */ /* 0x000fe4000001ff00 */
[----:B------:R-:W-:-:S02]  /*01b0*/  CS2R R8, SRZ ;  /* 0x0000000000087805 */ /* 0x000fc4000001ff00 */
[----:B------:R-:W-:Y:S01]  /*01c0*/  CS2R R10, SRZ ;  /* 0x00000000000a7805 */ /* 0x000fe2000001ff00 */
[----:B-1----:R-:W-:-:S04]  /*01d0*/  IMAD.WIDE R16, R17, 0x4, R2 ;  /* 0x0000000411107825 */ /* 0x002fc800078e0202 */
[----:B------:R-:W-:Y:S01]  /*01e0*/  IMAD.WIDE R18, R19, 0x4, R2 ;  /* 0x0000000413127825 */ /* 0x000fe200078e0202 */
[----:B------:R1:W2:Y:S04]  /*01f0*/  @P1 LDG.E.EL.128 R4, desc[UR6][R16.64] ;  /* 0x0000000610041981 */ /* 0x0002a8000c2e1d00 */
[----:B------:R3:W4:Y:S01]  /*0200*/  @P0 LDG.E.EL.128 R8, desc[UR6][R18.64] ;  /* 0x0000000612080981 */ /* 0x000722000c2e1d00 */
[----:B------:R-:W5:Y:S01]  /*0210*/  S2UR UR5, SR_CgaCtaId ;  /* 0x00000000000579c3 */ /* 0x000f620000008800 */
[----:B------:R-:W-:Y:S01]  /*0220*/  IMAD.SHL.U32 R2, R12, 0x10, RZ ;  /* 0x000000100c027824 */ /* 0x000fe200078e00ff */
[----:B------:R-:W-:Y:S01]  /*0230*/  UMOV UR4, 0x400 ;  /* 0x0000040000047882 */ /* 0x000fe20000000000 */
[----:B------:R-:W-:Y:S02]  /*0240*/  LOP3.LUT R13, R13, 0x3, R12, 0xf8, !PT ;  /* 0x000000030d0d7812 */ /* 0x000fe400078ef80c */
[----:B-1----:R-:W-:-:S02]  /*0250*/  SHF.R.U32.HI R16, RZ, 0x2, R12 ;  /* 0x00000002ff107819 */ /* 0x002fc4000001160c */
[----:B------:R-:W-:Y:S02]  /*0260*/  LOP3.LUT R15, R2, 0x3f0, RZ, 0xc0, !PT ;  /* 0x000003f0020f7812 */ /* 0x000fe400078ec0ff */
[----:B------:R-:W1:Y:S01]  /*0270*/  LDC.64 R2, c[0x0][0x218] ;  /* 0x00008600ff027b82 */ /* 0x000e620000000a00 */
[----:B------:R-:W-:Y:S02]  /*0280*/  ISETP.GE.AND P0, PT, R13, 0x3c1, PT ;  /* 0x000003c10d00780c */ /* 0x000fe40003f06270 */
[----:B------:R-:W-:Y:S01]  /*0290*/  LOP3.LUT R14, R15, R14, RZ, 0xfc, !PT ;  /* 0x0000000e0f0e7212 */ /* 0x000fe200078efcff */
[----:B-----5:R-:W-:-:S06]  /*02a0*/  UPRMT UR4, UR5, 0x654, UR4 ;  /* 0x0000065405047896 */ /* 0x020fcc0008000004 */
[----:B------:R-:W-:Y:S01]  /*02b0*/  VIADD R17, R15, UR4 ;  /* 0x000000040f117c36 */ /* 0x000fe20008000000 */
[----:B------:R-:W-:Y:S02]  /*02c0*/  SGXT.U32 R15, R16, 0x5 ;  /* 0x00000005100f781a */ /* 0x000fe40000000000 */
[--C-:B------:R-:W-:Y:S01]  /*02d0*/  SHF.R.S32.HI R16, RZ, 0x17, R0.reuse ;  /* 0x00000017ff107819 */ /* 0x100fe20000011400 */
[----:B---3--:R-:W-:Y:S01]  /*02e0*/  IMAD R19, R14, 0x4, R17 ;  /* 0x000000040e137824 */ /* 0x008fe200078e0211 */
[----:B------:R-:W-:Y:S02]  /*02f0*/  PRMT R0, R15, 0x6540, R0 ;  /* 0x000065400f007816 */ /* 0x000fe40000000000 */
[----:B------:R-:W-:Y:S02]  /*0300*/  SGXT R15, R16, 0x1 ;  /* 0x00000001100f781a */ /* 0x000fe40000000200 */
[----:B------:R-:W-:Y:S02]  /*0310*/  ISETP.LT.AND P6, PT, R0, 0x100, !P0 ;  /* 0x000001000000780c */ /* 0x000fe400047c1270 */
[----:B------:R-:W-:-:S04]  /*0320*/  LEA.HI R14, R15, R0, RZ, 0x6 ;  /* 0x000000000f0e7211 */ /* 0x000fc800078f30ff */
[----:B------:R-:W-:Y:S02]  /*0330*/  SHF.R.S32.HI R16, RZ, 0x6, R14 ;  /* 0x00000006ff107819 */ /* 0x000fe4000001140e */
[----:B------:R-:W-:-:S03]  /*0340*/  LOP3.LUT R14, R0, 0x20, RZ, 0xfc, !PT ;  /* 0x00000020000e7812 */ /* 0x000fc600078efcff */
[----:B------:R-:W-:Y:S01]  /*0350*/  IMAD R17, R16, 0x3c1, R13 ;  /* 0x000003c110117824 */ /* 0x000fe200078e020d */
[----:B------:R-:W-:-:S03]  /*0360*/  LEA.HI R18, R15, R14, RZ, 0x6 ;  /* 0x0000000e0f127211 */ /* 0x000fc600078f30ff */
[----:B-1----:R-:W-:Y:S01]  /*0370*/  IMAD.WIDE R16, R17, 0x4, R2 ;  /* 0x0000000411107825 */ /* 0x002fe200078e0202 */
[----:B------:R-:W-:Y:S02]  /*0380*/  SHF.R.S32.HI R18, RZ, 0x6, R18 ;  /* 0x00000006ff127819 */ /* 0x000fe40000011412 */
[----:B------:R-:W-:Y:S01]  /*0390*/  ISETP.LT.AND P2, PT, R14, 0x100, !P0 ;  /* 0x000001000e00780c */ /* 0x000fe20004741270 */
[----:B--2---:R-:W-:Y:S04]  /*03a0*/  STS [R19], R4 ;  /* 0x0000000413007388 */ /* 0x004fe80000000800 */
[----:B------:R1:W-:Y:S04]  /*03b0*/  STS [R19+0x14], R5 ;  /* 0x0000140513007388 */ /* 0x0003e80000000800 */
[----:B------:R-:W-:Y:S04]  /*03c0*/  STS [R19+0x28], R6 ;  /* 0x0000280613007388 */ /* 0x000fe80000000800 */
[----:B------:R2:W-:Y:S01]  /*03d0*/  STS [R19+0x3c], R7 ;  /* 0x00003c0713007388 */ /* 0x0005e20000000800 */
[----:B-1----:R-:W-:-:S03]  /*03e0*/  CS2R R4, SRZ ;  /* 0x0000000000047805 */ /* 0x002fc6000001ff00 */
[----:B----4-:R1:W-:Y:S04]  /*03f0*/  STS [R19+0x8], R8 ;  /* 0x0000080813007388 */ /* 0x0103e80000000800 */
[----:B------:R3:W-:Y:S04]  /*0400*/  STS [R19+0x1c], R9 ;  /* 0x00001c0913007388 */ /* 0x0007e80000000800 */
[----:B------:R4:W-:Y:S04]  /*0410*/  STS [R19+0x30], R10 ;  /* 0x0000300a13007388 */ /* 0x0009e80000000800 */
[----:B------:R5:W-:Y:S01]  /*0420*/  STS [R19+0x44], R11 ;  /* 0x0000440b13007388 */ /* 0x000be20000000800 */
[----:B------:R-:W-:Y:S01]  /*0430*/  BAR.SYNC.DEFER_BLOCKING 0x0 ;  /* 0x0000000000007b1d */ /* 0x000fe20000010000 */
[----:B--2---:R-:W-:-:S04]  /*0440*/  IMAD R7, R18, 0x3c1, R13 ;  /* 0x000003c112077824 */ /* 0x004fc800078e020d */
[----:B------:R-:W-:Y:S01]  /*0450*/  IMAD.WIDE R6, R7, 0x4, R2 ;  /* 0x0000000407067825 */ /* 0x000fe200078e0202 */
[----:B------:R2:W2:Y:S01]  /*0460*/  @P6 LDG.E.EL R4, desc[UR6][R16.64] ;  /* 0x0000000610046981 */ /* 0x0004a2000c2e1900 */
[----:B------:R-:W-:-:S03]  /*0470*/  P2R R21, PR, RZ, 0x4 ;  /* 0x00000004ff157803 */ /* 0x000fc60000000000 */
[----:B------:R-:W2:Y:S01]  /*0480*/  @P2 LDG.E.EL R5, desc[UR6][R6.64] ;  /* 0x0000000606052981 */ /* 0x000ea2000c2e1900 */
[----:B-1----:R-:W-:-:S04]  /*0490*/  LOP3.LUT R8, R0, 0x40, RZ, 0xfc, !PT ;  /* 0x0000004000087812 */ /* 0x002fc800078efcff */
[----:B---3--:R-:W-:Y:S02]  /*04a0*/  LEA.HI R9, R15, R8, RZ, 0x6 ;  /* 0x000000080f097211 */ /* 0x008fe400078f30ff */
[----:B------:R-:W-:Y:S02]  /*04b0*/  ISETP.LT.AND P5, PT, R8, 0x100, !P0 ;  /* 0x000001000800780c */ /* 0x000fe400047a1270 */
[----:B----4-:R-:W-:Y:S01]  /*04c0*/  SHF.R.S32.HI R10, RZ, 0x6, R9 ;  /* 0x00000006ff0a7819 */ /* 0x010fe20000011409 */
[----:B------:R-:W-:-:S04]  /*04d0*/  IMAD.MOV.U32 R9, RZ, RZ, RZ ;  /* 0x000000ffff097224 */ /* 0x000fc800078e00ff */
[----:B-----5:R-:W-:Y:S01]  /*04e0*/  IMAD R11, R10, 0x3c1, R13 ;  /* 0x000003c10a0b7824 */ /* 0x020fe200078e020d */
[----:B--2---:R-:W-:-:S03]  /*04f0*/  LOP3.LUT R16, R12, 0x7c, RZ, 0xc0, !PT ;  /* 0x0000007c0c107812 */ /* 0x004fc600078ec0ff */
[----:B------:R-:W-:Y:S01]  /*0500*/  IMAD.WIDE R10, R11, 0x4, R2 ;  /* 0x000000040b0a7825 */ /* 0x000fe200078e0202 */
[----:B------:R-:W-:-:S04]  /*0510*/  LOP3.LUT R8, R0, 0x60, RZ, 0xfc, !PT ;  /* 0x0000006000087812 */ /* 0x000fc800078efcff */
[----:B------:R1:W2:Y:S01]  /*0520*/  @P5 LDG.E.EL R9, desc[UR6][R10.64] ;  /* 0x000000060a095981 */ /* 0x0002a2000c2e1900 */
[----:B------:R-:W-:Y:S01]  /*0530*/  VIADD R16, R16, UR4 ;  /* 0x0000000410107c36 */ /* 0x000fe20008000000 */
[----:B------:R-:W-:Y:S02]  /*0540*/  LEA.HI R14, R15, R8, RZ, 0x6 ;  /* 0x000000080f0e7211 */ /* 0x000fe400078f30ff */
[----:B------:R-:W-:Y:S01]  /*0550*/  ISETP.LT.AND P4, PT, R8, 0x100, !P0 ;  /* 0x000001000800780c */ /* 0x000fe20004781270 */
[----:B------:R-:W-:Y:S01]  /*0560*/  HFMA2.MMA R8, -RZ, RZ, 0, 0 ;  /* 0x00000000ff087435 */ /* 0x000fe200000001ff */
[----:B------:R-:W-:Y:S02]  /*0570*/  SHF.R.S32.HI R14, RZ, 0x6, R14 ;  /* 0x00000006ff0e7819 */ /* 0x000fe4000001140e */
[----:B-1----:R-:W-:-:S03]  /*0580*/  LOP3.LUT R11, R12, 0x7f, RZ, 0xc0, !PT ;  /* 0x0000007f0c0b7812 */ /* 0x002fc600078ec0ff */
[----:B0-----:R-:W-:Y:S01]  /*0590*/  IMAD R7, R14, 0x3c1, R13 ;  /* 0x000003c10e077824 */ /* 0x001fe200078e020d */
[C---:B------:R-:W-:Y:S01]  /*05a0*/  LOP3.LUT R12, R11.reuse, 0x80, RZ, 0xfc, !PT ;  /* 0x000000800b0c7812 */ /* 0x040fe200078efcff */
[----:B------:R-:W-:Y:S01]  /*05b0*/  IMAD R16, R11, 0x4, R16 ;  /* 0x000000040b107824 */ /* 0x000fe200078e0210 */
[----:B------:R-:W-:Y:S01]  /*05c0*/  LOP3.LUT R14, R0, 0x80, RZ, 0xfc, !PT ;  /* 0x00000080000e7812 */ /* 0x000fe200078efcff */
[----:B------:R-:W-:Y:S01]  /*05d0*/  IMAD.WIDE R6, R7, 0x4, R2 ;  /* 0x0000000407067825 */ /* 0x000fe200078e0202 */
[----:B------:R-:W-:Y:S02]  /*05e0*/  LOP3.LUT R12, R12, 0xfc, RZ, 0xc0, !PT ;  /* 0x000000fc0c0c7812 */ /* 0x000fe400078ec0ff */
[----:B------:R0:W1:Y:S03]  /*05f0*/  LDS R20, [R16] ;  /* 0x0000000010147984 */ /* 0x0000660000000800 */
[----:B------:R-:W-:Y:S01]  /*0600*/  VIADD R12, R12, UR4 ;  /* 0x000000040c0c7c36 */ /* 0x000fe20008000000 */
[----:B------:R-:W-:Y:S01]  /*0610*/  LEA.HI R10, R15, R14, RZ, 0x6 ;  /* 0x0000000e0f0a7211 */ /* 0x000fe200078f30ff */
[----:B------:R3:W4:Y:S01]  /*0620*/  @P4 LDG.E.EL R8, desc[UR6][R6.64] ;  /* 0x0000000606084981 */ /* 0x000722000c2e1900 */
[----:B------:R-:W-:-:S02]  /*0630*/  ISETP.LT.AND P3, PT, R14, 0x100, !P0 ;  /* 0x000001000e00780c */ /* 0x000fc40004761270 */
[----:B------:R-:W-:Y:S02]  /*0640*/  LEA R12, R11, R12, 0x2 ;  /* 0x0000000c0b0c7211 */ /* 0x000fe400078e10ff */
[----:B------:R-:W-:-:S04]  /*0650*/  SHF.R.S32.HI R10, RZ, 0x6, R10 ;  /* 0x00000006ff0a7819 */ /* 0x000fc8000001140a */
[----:B------:R-:W5:Y:S01]  /*0660*/  LDS R12, [R12+0x200] ;  /* 0x000200000c0c7984 */ /* 0x000f620000000800 */
[----:B---3--:R-:W-:Y:S02]  /*0670*/  IMAD R7, R10, 0x3c1, R13 ;  /* 0x000003c10a077824 */ /* 0x008fe400078e020d */
[----:B------:R-:W-:Y:S02]  /*0680*/  IMAD.MOV.U32 R10, RZ, RZ, RZ ;  /* 0x000000ffff0a7224 */ /* 0x000fe400078e00ff */
[----:B------:R-:W-:-:S05]  /*0690*/  IMAD.WIDE R6, R7, 0x4, R2 ;  /* 0x0000000407067825 */ /* 0x000fca00078e0202 */
[----:B------:R3:W2:Y:S01]  /*06a0*/  @P3 LDG.E.EL R10, desc[UR6][R6.64] ;  /* 0x00000006060a3981 */ /* 0x0006a2000c2e1900 */
[----:B------:R-:W-:Y:S01]  /*06b0*/  LOP3.LUT R24, R0, 0xe0, RZ, 0xfc, !PT ;  /* 0x000000e000187812 */ /* 0x000fe200078efcff */
[----:B------:R-:W-:Y:S01]  /*06c0*/  IMAD.MOV.U32 R17, RZ, RZ, RZ ;  /* 0x000000ffff117224 */ /* 0x000fe200078e00ff */
[----:B------:R-:W0:Y:S08]  /*06d0*/  MUFU.SQRT R4, R4 ;  /* 0x0000000400047308 */ /* 0x000e300000002000 */
[----:B------:R-:W1:Y:S01]  /*06e0*/  MUFU.SQRT R5, R5 ;  /* 0x0000000500057308 */ /* 0x000e620000002000 */
[----:B0-----:R-:W-:-:S05]  /*06f0*/  FADD R22, R4, 1.00000001335143196e-10 ;  /* 0x2edbe6ff04167421 */ /* 0x001fca0000000000 */
[----:B------:R-:W-:Y:S02]  /*0700*/  FSETP.GT.AND P1, PT, R22, 8.50705917302346158658e+37, PT ;  /* 0x7e8000001600780b */ /* 0x000fe40003f24000 */
[----:B------:R-:W-:Y:S01]  /*0710*/  LOP3.LUT R4, R0, 0xa0, RZ, 0xfc, !PT ;  /* 0x000000a000047812 */ /* 0x000fe200078efcff */
[----:B-1----:R-:W-:-:S03]  /*0720*/  FADD R16, R5, 1.00000001335143196e-10 ;  /* 0x2edbe6ff05107421 */ /* 0x002fc60000000000 */
[----:B------:R-:W-:Y:S02]  /*0730*/  LEA.HI R14, R15, R4, RZ, 0x6 ;  /* 0x000000040f0e7211 */ /* 0x000fe400078f30ff */
[----:B------:R-:W-:Y:S02]  /*0740*/  ISETP.LT.AND P2, PT, R4, 0x100, !P0 ;  /* 0x000001000400780c */ /* 0x000fe40004741270 */
[----:B------:R-:W-:-:S03]  /*0750*/  SHF.R.S32.HI R14, RZ, 0x6, R14 ;  /* 0x00000006ff0e7819 */ /* 0x000fc6000001140e */
[----:B------:R-:W-:Y:S01]  /*0760*/  @P1 FMUL R22, R22, 0.25 ;  /* 0x3e80000016161820 */ /* 0x000fe20000400000 */
[----:B------:R-:W-:Y:S01]  /*0770*/  @P1 FMUL R20, R20, 0.25 ;  /* 0x3e80000014141820 */ /* 0x000fe20000400000 */
[----:B------:R-:W-:Y:S01]  /*0780*/  FSETP.GT.AND P1, PT, R16, 8.50705917302346158658e+37, PT ;  /* 0x7e8000001000780b */ /* 0x000fe20003f24000 */
[----:B------:R-:W-:Y:S01]  /*0790*/  IMAD R19, R14, 0x3c1, R13 ;  /* 0x000003c10e137824 */ /* 0x000fe200078e020d */
[----:B------:R-:W-:Y:S01]  /*07a0*/  LOP3.LUT R4, R0, 0xc0, RZ, 0xfc, !PT ;  /* 0x000000c000047812 */ /* 0x000fe200078efcff */
[----:B------:R-:W-:Y:S02]  /*07b0*/  IMAD.MOV.U32 R14, RZ, RZ, RZ ;  /* 0x000000ffff0e7224 */ /* 0x000fe400078e00ff */
[----:B------:R-:W-:Y:S01]  /*07c0*/  IMAD.WIDE R18, R19, 0x4, R2 ;  /* 0x0000000413127825 */ /* 0x000fe200078e0202 */
[----:B------:R-:W-:-:S04]  /*07d0*/  LEA.HI R5, R15, R4, RZ, 0x6 ;  /* 0x000000040f057211 */ /* 0x000fc800078f30ff */
[----:B------:R0:W4:Y:S01]  /*07e0*/  @P2 LDG.E.EL R14, desc[UR6][R18.64] ;  /* 0x00000006120e2981 */ /* 0x000122000c2e1900 */
[----:B---3--:R-:W-:Y:S02]  /*07f0*/  SHF.R.S32.HI R6, RZ, 0x6, R5 ;  /* 0x00000006ff067819 */ /* 0x008fe40000011405 */
[----:B------:R-:W-:Y:S01]  /*0800*/  @P1 FMUL R16, R16, 0.25 ;  /* 0x3e80000010101820 */ /* 0x000fe20000400000 */
[----:B-----5:R-:W-:Y:S01]  /*0810*/  @P1 FMUL R12, R12, 0.25 ;  /* 0x3e8000000c0c1820 */ /* 0x020fe20000400000 */
[----:B------:R-:W-:Y:S01]  /*0820*/  ISETP.LT.AND P1, PT, R4, 0x100, !P0 ;  /* 0x000001000400780c */ /* 0x000fe20004721270 */
[----:B------:R-:W-:Y:S01]  /*0830*/  IMAD R7, R6, 0x3c1, R13 ;  /* 0x000003c106077824 */ /* 0x000fe200078e020d */
[----:B------:R-:W-:Y:S01]  /*0840*/  LEA.HI R15, R15, R24, RZ, 0x6 ;  /* 0x000000180f0f7211 */ /* 0x000fe200078f30ff */
[----:B------:R-:W1:Y:S02]  /*0850*/  LDC.64 R4, c[0x0][0x220] ;  /* 0x00008800ff047b82 */ /* 0x000e640000000a00 */
[----:B------:R-:W-:Y:S01]  /*0860*/  IMAD.WIDE R6, R7, 0x4, R2 ;  /* 0x0000000407067825 */ /* 0x000fe200078e0202 */
[----:B0-----:R-:W-:-:S02]  /*0870*/  SHF.R.S32.HI R18, RZ, 0x6, R15 ;  /* 0x00000006ff127819 */ /* 0x001fc4000001140f */
[----:B------:R-:W-:-:S05]  /*0880*/  ISETP.LT.AND P0, PT, R24, 0x100, !P0 ;  /* 0x000001001800780c */ /* 0x000fca0004701270 */
[----:B------:R0:W3:Y:S01]  /*0890*/  @P1 LDG.E.EL R17, desc[UR6][R6.64] ;  /* 0x0000000606111981 */ /* 0x0000e2000c2e1900 */
[--C-:B------:R-:W-:Y:S02]  /*08a0*/  IMAD R15, R18, 0x3c1, R13.reuse ;  /* 0x000003c1120f7824 */ /* 0x100fe400078e020d */
[----:B------:R-:W-:Y:S02]  /*08b0*/  IMAD R13, R0, 0x3c1, R13 ;  /* 0x000003c1000d7824 */ /* 0x000fe400078e020d */
[----:B------:R-:W-:Y:S02]  /*08c0*/  IMAD.MOV.U32 R0, RZ, RZ, RZ ;  /* 0x000000ffff007224 */ /* 0x000fe400078e00ff */
[----:B------:R-:W-:-:S05]  /*08d0*/  IMAD.WIDE R2, R15, 0x4, R2 ;  /* 0x000000040f027825 */ /* 0x000fca00078e0202 */
[----:B------:R5:W3:Y:S01]  /*08e0*/  @P0 LDG.E.EL R0, desc[UR6][R2.64] ;  /* 0x0000000602000981 */ /* 0x000ae2000c2e1900 */
[----:B0-----:R-:W-:Y:S01]  /*08f0*/  LOP3.LUT R6, R11, 0x100, RZ, 0xfc, !PT ;  /* 0x000001000b067812 */ /* 0x001fe200078efcff */
[----:B------:R-:W0:Y:S03]  /*0900*/  MUFU.RCP R19, R22 ;  /* 0x0000001600137308 */ /* 0x000e260000001000 */
[----:B------:R-:W-:-:S04]  /*0910*/  LOP3.LUT R6, R6, 0x17c, RZ, 0xc0, !PT ;  /* 0x0000017c06067812 */ /* 0x000fc800078ec0ff */
[----:B------:R-:W-:Y:S01]  /*0920*/  IADD3 R6, R6, UR4, RZ ;  /* 0x0000000406067c10 */ /* 0x000fe2000fffe0ff */
[----:B--2---:R-:W2:Y:S01]  /*0930*/  MUFU.SQRT R9, R9 ;  /* 0x0000000900097308 */ /* 0x004ea20000002000 */
[----:B-----5:R-:W-:-:S03]  /*0940*/  LOP3.LUT R2, R11, 0x180, RZ, 0xfc, !PT ;  /* 0x000001800b027812 */ /* 0x020fc600078efcff */
[----:B------:R-:W-:Y:S01]  /*0950*/  IMAD R15, R11, 0x4, R6 ;  /* 0x000000040b0f7824 */ /* 0x000fe200078e0206 */
[----:B------:R-:W-:Y:S01]  /*0960*/  LOP3.LUT R2, R2, 0x1fc, RZ, 0xc0, !PT ;  /* 0x000001fc02027812 */ /* 0x000fe200078ec0ff */
[----:B0-----:R-:W-:-:S03]  /*0970*/  FMUL R23, R19, R20 ;  /* 0x0000001413177220 */ /* 0x001fc60000400000 */
[----:B------:R-:W0:Y:S01]  /*0980*/  LDS R6, [R15+0x400] ;  /* 0x000400000f067984 */ /* 0x000e220000000800 */
[----:B-1----:R-:W-:Y:S01]  /*0990*/  IMAD.WIDE R18, R13, 0x4, R4 ;  /* 0x000000040d127825 */ /* 0x002fe200078e0204 */
[----:B----4-:R-:W1:Y:S03]  /*09a0*/  MUFU.SQRT R8, R8 ;  /* 0x0000000800087308 */ /* 0x010e660000002000 */
[----:B------:R-:W-:Y:S01]  /*09b0*/  VIADD R2, R2, UR4 ;  /* 0x0000000402027c36 */ /* 0x000fe20008000000 */
[----:B------:R4:W-:Y:S01]  /*09c0*/  @P6 STG.E desc[UR6][R18.64], R23 ;  /* 0x0000001712006986 */ /* 0x0009e2000c101906 */
[----:B--2---:R-:W-:Y:S01]  /*09d0*/  FADD R7, R9, 1.00000001335143196e-10 ;  /* 0x2edbe6ff09077421 */ /* 0x004fe20000000000 */
[----:B------:R-:W-:-:S04]  /*09e0*/  LOP3.LUT R9, R11, 0x200, RZ, 0xfc, !PT ;  /* 0x000002000b097812 */ /* 0x000fc800078efcff */
[----:B------:R-:W-:Y:S01]  /*09f0*/  LOP3.LUT R9, R9, 0x27c, RZ, 0xc0, !PT ;  /* 0x0000027c09097812 */ /* 0x000fe200078ec0ff */
[----:B----4-:R-:W-:-:S03]  /*0a00*/  IMAD R18, R11, 0x4, R2 ;  /* 0x000000040b127824 */ /* 0x010fc600078e0202 */
[----:B------:R-:W-:Y:S02]  /*0a10*/  IADD3 R20, R9, UR4, RZ ;  /* 0x0000000409147c10 */ /* 0x000fe4000fffe0ff */
[----:B------:R-:W2:Y:S01]  /*0a20*/  LDS R2, [R18+0x600] ;  /* 0x0006000012027984 */ /* 0x000ea20000000800 */
[----:B------:R-:W4:Y:S01]  /*0a30*/  MUFU.SQRT R10, R10 ;  /* 0x0000000a000a7308 */ /* 0x000f220000002000 */
[----:B-1----:R-:W-:Y:S01]  /*0a40*/  FADD R3, R8, 1.00000001335143196e-10 ;  /* 0x2edbe6ff08037421 */ /* 0x002fe20000000000 */
[C---:B------:R-:W-:Y:S01]  /*0a50*/  IMAD R20, R11.reuse, 0x4, R20 ;  /* 0x000000040b147824 */ /* 0x040fe200078e0214 */
[----:B------:R-:W-:Y:S02]  /*0a60*/  LOP3.LUT R8, R11, 0x280, RZ, 0xfc, !PT ;  /* 0x000002800b087812 */ /* 0x000fe400078efcff */
[----:B------:R-:W-:Y:S02]  /*0a70*/  FSETP.GT.AND P6, PT, R7, 8.50705917302346158658e+37, PT ;  /* 0x7e8000000700780b */ /* 0x000fe40003fc4000 */
[----:B------:R1:W5:Y:S01]  /*0a80*/  LDS R9, [R20+0x800] ;  /* 0x0008000014097984 */ /* 0x0003620000000800 */
[----:B------:R-:W-:-:S05]  /*0a90*/  LOP3.LUT R8, R8, 0x2fc, RZ, 0xc0, !PT ;  /* 0x000002fc08087812 */ /* 0x000fca00078ec0ff */
[----:B------:R-:W-:Y:S02]  /*0aa0*/  VIADD R8, R8, UR4 ;  /* 0x0000000408087c36 */ /* 0x000fe40008000000 */
[----:B----4-:R-:W-:Y:S01]  /*0ab0*/  FADD R15, R10, 1.00000001335143196e-10 ;  /* 0x2edbe6ff0a0f7421 */ /* 0x010fe20000000000 */
[C---:B------:R-:W-:Y:S01]  /*0ac0*/  LOP3.LUT R10, R11.reuse, 0x300, RZ, 0xfc, !PT ;  /* 0x000003000b0a7812 */ /* 0x040fe200078efcff */
[----:B------:R-:W-:Y:S02]  /*0ad0*/  IMAD R19, R11, 0x4, R8 ;  /* 0x000000040b137824 */ /* 0x000fe400078e0208 */
[----:B------:R-:W-:Y:S01]  /*0ae0*/  @P6 FMUL R7, R7, 0.25 ;  /* 0x3e80000007076820 */ /* 0x000fe20000400000 */
[----:B0-----:R-:W-:Y:S01]  /*0af0*/  @P6 FMUL R6, R6, 0.25 ;  /* 0x3e80000006066820 */ /* 0x001fe20000400000 */
[----:B------:R-:W-:Y:S01]  /*0b00*/  FSETP.GT.AND P6, PT, R3, 8.50705917302346158658e+37, PT ;  /* 0x7e8000000300780b */ /* 0x000fe20003fc4000 */
[----:B------:R0:W4:Y:S01]  /*0b10*/  LDS R8, [R19+0xa00] ;  /* 0x000a000013087984 */ /* 0x0001220000000800 */
[----:B------:R-:W-:-:S04]  /*0b20*/  LOP3.LUT R10, R10, 0x37c, RZ, 0xc0, !PT ;  /* 0x0000037c0a0a7812 */ /* 0x000fc800078ec0ff */
[----:B------:R-:W-:-:S05]  /*0b30*/  IADD3 R10, R10, UR4, RZ ;  /* 0x000000040a0a7c10 */ /* 0x000fca000fffe0ff */
[----:B-1----:R-:W-:Y:S02]  /*0b40*/  IMAD R20, R11, 0x4, R10 ;  /* 0x000000040b147824 */ /* 0x002fe400078e020a */
[----:B------:R-:W-:Y:S01]  /*0b50*/  @P6 FMUL R3, R3, 0.25 ;  /* 0x3e80000003036820 */ /* 0x000fe20000400000 */
[----:B0-----:R-:W-:Y:S02]  /*0b60*/  LOP3.LUT R19, R11, 0x380, RZ, 0xfc, !PT ;  /* 0x000003800b137812 */ /* 0x001fe400078efcff */
[----:B------:R0:W1:Y:S01]  /*0b70*/  LDS R10, [R20+0xc00] ;  /* 0x000c0000140a7984 */ /* 0x0000620000000800 */
[----:B--2---:R-:W-:Y:S01]  /*0b80*/  @P6 FMUL R2, R2, 0.25 ;  /* 0x3e80000002026820 */ /* 0x004fe20000400000 */
[----:B------:R-:W-:Y:S02]  /*0b90*/  FSETP.GT.AND P6, PT, R15, 8.50705917302346158658e+37, PT ;  /* 0x7e8000000f00780b */ /* 0x000fe40003fc4000 */
[----:B------:R-:W-:-:S05]  /*0ba0*/  LOP3.LUT R19, R19, 0x3fc, RZ, 0xc0, !PT ;  /* 0x000003fc13137812 */ /* 0x000fca00078ec0ff */
[----:B------:R-:W-:-:S04]  /*0bb0*/  VIADD R22, R19, UR4 ;  /* 0x0000000413167c36 */ /* 0x000fc80008000000 */
[----:B------:R-:W-:Y:S02]  /*0bc0*/  IMAD R22, R11, 0x4, R22 ;  /* 0x000000040b167824 */ /* 0x000fe400078e0216 */
[----:B------:R-:W-:Y:S01]  /*0bd0*/  @P6 FMUL R15, R15, 0.25 ;  /* 0x3e8000000f0f6820 */ /* 0x000fe20000400000 */
[----:B-----5:R-:W-:Y:S02]  /*0be0*/  @P6 FMUL R9, R9, 0.25 ;  /* 0x3e80000009096820 */ /* 0x020fe40000400000 */
[----:B------:R-:W2:Y:S01]  /*0bf0*/  LDS R11, [R22+0xe00] ;  /* 0x000e0000160b7984 */ /* 0x000ea20000000800 */
[----:B------:R-:W5:Y:S08]  /*0c00*/  MUFU.RCP R19, R16 ;  /* 0x0000001000137308 */ /* 0x000f700000001000 */
[----:B------:R-:W1:Y:S08]  /*0c10*/  MUFU.RCP R7, R7 ;  /* 0x0000000700077308 */ /* 0x000e700000001000 */
[----:B0-----:R0:W0:Y:S01]  /*0c20*/  MUFU.RCP R20, R15 ;  /* 0x0000000f00147308 */ /* 0x0010220000001000 */
[----:B-----5:R-:W-:Y:S01]  /*0c30*/  FMUL R12, R19, R12 ;  /* 0x0000000c130c7220 */ /* 0x020fe20000400000 */
[----:B-1----:R-:W-:Y:S01]  /*0c40*/  FMUL R19, R7, R6 ;  /* 0x0000000607137220 */ /* 0x002fe20000400000 */
[C---:B------:R-:W-:Y:S01]  /*0c50*/  VIADD R7, R13.reuse, 0xf040 ;  /* 0x0000f0400d077836 */ /* 0x040fe20000000000 */
[----:B0-----:R-:W-:Y:S01]  /*0c60*/  IADD3 R15, R13, 0x258a0, RZ ;  /* 0x000258a00d0f7810 */ /* 0x001fe20007ffe0ff */
[----:B------:R-:W-:Y:S01]  /*0c70*/  FMUL R23, R20, R9 ;  /* 0x0000000914177220 */ /* 0x000fe20000400000 */
[----:B------:R-:W-:-:S02]  /*0c80*/  VIADD R9, R13, 0x16860 ;  /* 0x000168600d097836 */ /* 0x000fc40000000000 */
[----:B------:R-:W-:Y:S01]  /*0c90*/  IMAD.WIDE R6, R7, 0x4, R4 ;  /* 0x0000000407067825 */ /* 0x000fe200078e0204 */
[----:B------:R-:W0:Y:S03]  /*0ca0*/  MUFU.SQRT R14, R14 ;  /* 0x0000000e000e7308 */ /* 0x000e260000002000 */
[----:B0-----:R-:W-:-:S05]  /*0cb0*/  FADD R18, R14, 1.00000001335143196e-10 ;  /* 0x2edbe6ff0e127421 */ /* 0x001fca0000000000 */
[----:B---3--:R-:W0:Y:S01]  /*0cc0*/  MUFU.SQRT R17, R17 ;  /* 0x0000001100117308 */ /* 0x008e220000002000 */
[----:B------:R-:W-:-:S07]  /*0cd0*/  FSETP.GT.AND P6, PT, R18, 8.50705917302346158658e+37, PT ;  /* 0x7e8000001200780b */ /* 0x000fce0003fc4000 */
[----:B------:R-:W1:Y:S01]  /*0ce0*/  MUFU.SQRT R0, R0 ;  /* 0x0000000000007308 */ /* 0x000e620000002000 */
[----:B0-----:R-:W-:-:S05]  /*0cf0*/  FADD R14, R17, 1.00000001335143196e-10 ;  /* 0x2edbe6ff110e7421 */ /* 0x001fca0000000000 */
[----:B------:R-:W-:Y:S01]  /*0d00*/  @P6 FMUL R18, R18, 0.25 ;  /* 0x3e80000012126820 */ /* 0x000fe20000400000 */
[----:B----4-:R-:W-:Y:S01]  /*0d10*/  @P6 FMUL R8, R8, 0.25 ;  /* 0x3e80000008086820 */ /* 0x010fe20000400000 */
[----:B------:R-:W-:Y:S01]  /*0d20*/  FSETP.GT.AND P6, PT, R14, 8.50705917302346158658e+37, PT ;  /* 0x7e8000000e00780b */ /* 0x000fe20003fc4000 */
[----:B-1----:R-:W-:-:S12]  /*0d30*/  FADD R17, R0, 1.00000001335143196e-10 ;  /* 0x2edbe6ff00117421 */ /* 0x002fd80000000000 */
[----:B------:R-:W-:Y:S01]  /*0d40*/  @P6 FMUL R14, R14, 0.25 ;  /* 0x3e8000000e0e6820 */ /* 0x000fe20000400000 */
[----:B------:R-:W-:Y:S01]  /*0d50*/  @P6 FMUL R10, R10, 0.25 ;  /* 0x3e8000000a0a6820 */ /* 0x000fe20000400000 */
[----:B------:R-:W-:Y:S01]  /*0d60*/  FSETP.GT.AND P6, PT, R17, 8.50705917302346158658e+37, PT ;  /* 0x7e8000001100780b */ /* 0x000fe20003fc4000 */
[----:B------:R-:W-:-:S12]  /*0d70*/  MUFU.RCP R25, R18 ;  /* 0x0000001200197308 */ /* 0x000fd80000001000 */
[----:B------:R-:W-:Y:S01]  /*0d80*/  @P6 FMUL R17, R17, 0.25 ;  /* 0x3e80000011116820 */ /* 0x000fe20000400000 */
[----:B--2---:R-:W-:Y:S01]  /*0d90*/  @P6 FMUL R11, R11, 0.25 ;  /* 0x3e8000000b0b6820 */ /* 0x004fe20000400000 */
[----:B------:R-:W-:Y:S02]  /*0da0*/  ISETP.NE.AND P6, PT, R21, RZ, PT ;  /* 0x000000ff1500720c */ /* 0x000fe40003fc5270 */
[----:B------:R-:W0:Y:S08]  /*0db0*/  MUFU.RCP R0, R17 ;  /* 0x0000001100007308 */ /* 0x000e300000001000 */
[----:B------:R1:W2:Y:S08]  /*0dc0*/  MUFU.RCP R21, R3 ;  /* 0x0000000300157308 */ /* 0x0002b00000001000 */
[----:B------:R-:W3:Y:S01]  /*0dd0*/  MUFU.RCP R27, R14 ;  /* 0x0000000e001b7308 */ /* 0x000ee20000001000 */
[----:B-1----:R-:W-:Y:S01]  /*0de0*/  IADD3 R3, R13, 0x7820, RZ ;  /* 0x000078200d037810 */ /* 0x002fe20007ffe0ff */
[----:B0-----:R-:W-:Y:S01]  /*0df0*/  FMUL R0, R0, R11 ;  /* 0x0000000b00007220 */ /* 0x001fe20000400000 */
[----:B------:R-:W-:-:S02]  /*0e00*/  VIADD R11, R13, 0x1e080 ;  /* 0x0001e0800d0b7836 */ /* 0x000fc40000000000 */
[----:B------:R-:W-:Y:S01]  /*0e10*/  FMUL R25, R25, R8 ;  /* 0x0000000819197220 */ /* 0x000fe20000400000 */
[----:B------:R-:W-:Y:S02]  /*0e20*/  VIADD R17, R13, 0x2d0c0 ;  /* 0x0002d0c00d117836 */ /* 0x000fe40000000000 */
[----:B--2---:R-:W-:Y:S01]  /*0e30*/  FMUL R21, R21, R2 ;  /* 0x0000000215157220 */ /* 0x004fe20000400000 */
[----:B------:R-:W-:-:S04]  /*0e40*/  IMAD.WIDE R2, R3, 0x4, R4 ;  /* 0x0000000403027825 */ /* 0x000fc800078e0204 */
[----:B------:R-:W-:-:S04]  /*0e50*/  IMAD.WIDE R8, R9, 0x4, R4 ;  /* 0x0000000409087825 */ /* 0x000fc800078e0204 */
[----:B---3--:R-:W-:Y:S01]  /*0e60*/  FMUL R27, R27, R10 ;  /* 0x0000000a1b1b7220 */ /* 0x008fe20000400000 */
[--C-:B------:R-:W-:Y:S01]  /*0e70*/  IMAD.WIDE R10, R11, 0x4, R4.reuse ;  /* 0x000000040b0a7825 */ /* 0x100fe200078e0204 */
[----:B------:R0:W-:Y:S03]  /*0e80*/  @P6 STG.E desc[UR6][R2.64], R12 ;  /* 0x0000000c02006986 */ /* 0x0001e6000c101906 */
[--C-:B------:R-:W-:Y:S01]  /*0e90*/  IMAD.WIDE R14, R15, 0x4, R4.reuse ;  /* 0x000000040f0e7825 */ /* 0x100fe200078e0204 */
[----:B------:R0:W-:Y:S03]  /*0ea0*/  @P5 STG.E desc[UR6][R6.64], R19 ;  /* 0x0000001306005986 */ /* 0x0001e6000c101906 */
[--C-:B------:R-:W-:Y:S01]  /*0eb0*/  IMAD.WIDE R16, R17, 0x4, R4.reuse ;  /* 0x0000000411107825 */ /* 0x100fe200078e0204 */
[----:B------:R0:W-:Y:S03]  /*0ec0*/  @P4 STG.E desc[UR6][R8.64], R21 ;  /* 0x0000001508004986 */ /* 0x0001e6000c101906 */
[----:B------:R-:W-:Y:S01]  /*0ed0*/  VIADD R13, R13, 0x348e0 ;  /* 0x000348e00d0d7836 */ /* 0x000fe20000000000 */
[----:B------:R0:W-:Y:S04]  /*0ee0*/  @P3 STG.E desc[UR6][R10.64], R23 ;  /* 0x000000170a003986 */ /* 0x0001e8000c101906 */
[----:B------:R0:W-:Y:S01]  /*0ef0*/  @P2 STG.E desc[UR6][R14.64], R25 ;  /* 0x000000190e002986 */ /* 0x0001e2000c101906 */
[----:B------:R-:W-:-:S03]  /*0f00*/  IMAD.WIDE R4, R13, 0x4, R4 ;  /* 0x000000040d047825 */ /* 0x000fc600078e0204 */
[----:B------:R0:W-:Y:S02]  /*0f10*/  @P1 STG.E desc[UR6][R16.64], R27 ;  /* 0x0000001b10001986 */ /* 0x0001e4000c101906 */
[----:B0-----:R-:W-:Y:S05]  /*0f20*/  @!P0 EXIT ;  /* 0x000000000000894d */ /* 0x001fea0003800000 */
[----:B------:R-:W-:Y:S01]  /*0f30*/  STG.E desc[UR6][R4.64], R0 ;  /* 0x0000000004007986 */ /* 0x000fe2000c101906 */
[----:B------:R-:W-:Y:S05]  /*0f40*/  EXIT ;  /* 0x000000000000794d */ /* 0x000fea0003800000 */
.L_x_0:
[----:B------:R-:W-:-:S00]  /*0f50*/  BRA `(.L_x_0) ;  /* 0xfffffffc00fc7947 */ /* 0x000fc0000383ffff */
[----:B------:R-:W-:-:S00]  /*0f60*/  NOP ;  /* 0x0000000000007918 */ /* 0x000fc00000000000 */
        /* <DEDUP_REMOVED lines=9> */
.L_x_1:


//--------------------- .nv.global.init           --------------------------
	.section	.nv.global.init,"aw",@progbits
.nv.global.init:
	.type		_$_str,@object
	.size		_$_str,(_$_str_$_2 - _$_str)
_$_str:
        /*0000*/ 	.byte	0x5f, 0x5f, 0x43, 0x55, 0x44, 0x41, 0x5f, 0x46, 0x54, 0x5a, 0x00
	.type		_$_str_$_2,@object
	.size		_$_str_$_2,(.L_1 - _$_str_$_2)
_$_str_$_2:
        /*000b*/ 	.byte	0x5f, 0x5f, 0x43, 0x55, 0x44, 0x41, 0x5f, 0x50, 0x52, 0x45, 0x43, 0x5f, 0x53, 0x51, 0x52, 0x54
        /*001b*/ 	.byte	0x00
.L_1:


//--------------------- .nv.shared.triton_poi_fused_add_div_sqrt_14 --------------------------
	.section	.nv.shared.triton_poi_fused_add_div_sqrt_14,"aw",@nobits
	.sectionflags	@""
	.align	16
	.zero		1024


//--------------------- .nv.constant0.triton_poi_fused_add_div_sqrt_14 --------------------------
	.section	.nv.constant0.triton_poi_fused_add_div_sqrt_14,"a",@progbits
	.sectionflags	@""
	.align	4
.nv.constant0.triton_poi_fused_add_div_sqrt_14:
	.zero		560
